//
// Generated by NVIDIA NVVM Compiler
//
// Compiler Build ID: CL-36424714
// Cuda compilation tools, release 13.0, V13.0.88
// Based on NVVM 20.0.0
//

.version 9.0
.target sm_100
.address_size 64

	// .globl	_Z4stepiPdS_d

.visible .entry _Z4stepiPdS_d(
	.param .u32 _Z4stepiPdS_d_param_0,
	.param .u64 .ptr .align 1 _Z4stepiPdS_d_param_1,
	.param .u64 .ptr .align 1 _Z4stepiPdS_d_param_2,
	.param .f64 _Z4stepiPdS_d_param_3
)
{


	ret;

}
	// .globl	_Z5splitiPd
.visible .entry _Z5splitiPd(
	.param .u32 _Z5splitiPd_param_0,
	.param .u64 .ptr .align 1 _Z5splitiPd_param_1
)
{


	ret;

}


// ===== COMPILED SASS (sm_100) =====

	.target	sm_100

	.elftype	@"ET_EXEC"


//--------------------- .note.nv.tkinfo           --------------------------
	.section	.note.nv.tkinfo,"",@"SHT_NOTE"
	.sectionflags	@"SHF_NOTE_NV_TKINFO"
	.tkinfo
        /*0018*/ 	.word	0x00000002
        /*0030*/ 	.string	""
        /*0030*/ 	.string	"ptxas"
        /*0030*/ 	.string	"Cuda compilation tools, release 13.0, V13.0.88"
        /*0030*/ 	.string	"Build cuda_13.0.r13.0/compiler.36424714_0"
        /*0030*/ 	.string	"-arch sm_100 -m 64 "



//--------------------- .note.nv.cuinfo           --------------------------
	.section	.note.nv.cuinfo,"",@"SHT_NOTE"
	.sectionflags	@"SHF_NOTE_NV_CUINFO"
        /*0018*/ 	.short	0x0002
        /*001a*/ 	.short	0x0064
        /*001c*/ 	.short	0x0082
	.zero		2


//--------------------- .nv.info                  --------------------------
	.section	.nv.info,"",@"SHT_CUDA_INFO"
	.align	4


	//----- nvinfo : EIATTR_REGCOUNT
	.align		4
        /*0000*/ 	.byte	0x04, 0x2f
        /*0002*/ 	.short	(.L_1 - .L_0)
	.align		4
.L_0:
        /*0004*/ 	.word	index@(_Z4stepiPdS_d)
        /*0008*/ 	.word	0x00000004


	//----- nvinfo : EIATTR_FRAME_SIZE
	.align		4
.L_1:
        /*000c*/ 	.byte	0x04, 0x11
        /*000e*/ 	.short	(.L_3 - .L_2)
	.align		4
.L_2:
        /*0010*/ 	.word	index@(_Z4stepiPdS_d)
        /*0014*/ 	.word	0x00000000


	//----- nvinfo : EIATTR_REGCOUNT
	.align		4
.L_3:
        /*0018*/ 	.byte	0x04, 0x2f
        /*001a*/ 	.short	(.L_5 - .L_4)
	.align		4
.L_4:
        /*001c*/ 	.word	index@(_Z5splitiPd)
        /*0020*/ 	.word	0x00000004


	//----- nvinfo : EIATTR_FRAME_SIZE
	.align		4
.L_5:
        /*0024*/ 	.byte	0x04, 0x11
        /*0026*/ 	.short	(.L_7 - .L_6)
	.align		4
.L_6:
        /*0028*/ 	.word	index@(_Z5splitiPd)
        /*002c*/ 	.word	0x00000000


	//----- nvinfo : EIATTR_MIN_STACK_SIZE
	.align		4
.L_7:
        /*0030*/ 	.byte	0x04, 0x12
        /*0032*/ 	.short	(.L_9 - .L_8)
	.align		4
.L_8:
        /*0034*/ 	.word	index@(_Z5splitiPd)
        /*0038*/ 	.word	0x00000000


	//----- nvinfo : EIATTR_MIN_STACK_SIZE
	.align		4
.L_9:
        /*003c*/ 	.byte	0x04, 0x12
        /*003e*/ 	.short	(.L_11 - .L_10)
	.align		4
.L_10:
        /*0040*/ 	.word	index@(_Z4stepiPdS_d)
        /*0044*/ 	.word	0x00000000
.L_11:


//--------------------- .nv.compat                --------------------------
	.section	.nv.compat,"",@"SHT_CUDA_COMPAT_INFO"
	.align	4
        /*0000*/ 	.byte	0x02, 0x09, 0x00, 0x00, 0x02, 0x02, 0x01, 0x00, 0x02, 0x05, 0x05, 0x00, 0x03, 0x07, 0x01, 0x01
        /*0010*/ 	.byte	0x02, 0x03, 0x00, 0x00, 0x02, 0x06, 0x01, 0x00, 0x04, 0x0b, 0x08, 0x00, 0x09, 0x00, 0x00, 0x00
        /*0020*/ 	.byte	0x00, 0x00, 0x00, 0x00


//--------------------- .nv.info._Z5splitiPd      --------------------------
	.section	.nv.info._Z5splitiPd,"",@"SHT_CUDA_INFO"
	.sectionflags	@""
	.align	4


	//----- nvinfo : EIATTR_CUDA_API_VERSION
	.align		4
        /*0000*/ 	.byte	0x04, 0x37
        /*0002*/ 	.short	(.L_13 - .L_12)
.L_12:
        /*0004*/ 	.word	0x00000082


	//----- nvinfo : EIATTR_KPARAM_INFO
	.align		4
.L_13:
        /*0008*/ 	.byte	0x04, 0x17
        /*000a*/ 	.short	(.L_15 - .L_14)
.L_14:
        /*000c*/ 	.word	0x00000000
        /*0010*/ 	.short	0x0001
        /*0012*/ 	.short	0x0008
        /*0014*/ 	.byte	0x00, 0xf5, 0x21, 0x00


	//----- nvinfo : EIATTR_KPARAM_INFO
	.align		4
.L_15:
        /*0018*/ 	.byte	0x04, 0x17
        /*001a*/ 	.short	(.L_17 - .L_16)
.L_16:
        /*001c*/ 	.word	0x00000000
        /*0020*/ 	.short	0x0000
        /*0022*/ 	.short	0x0000
        /*0024*/ 	.byte	0x00, 0xf0, 0x11, 0x00


	//----- nvinfo : EIATTR_SPARSE_MMA_MASK
	.align		4
.L_17:
        /*0028*/ 	.byte	0x03, 0x50
        /*002a*/ 	.short	0x0000


	//----- nvinfo : EIATTR_MAXREG_COUNT
	.align		4
        /*002c*/ 	.byte	0x03, 0x1b
        /*002e*/ 	.short	0x00ff


	//----- nvinfo : EIATTR_MERCURY_ISA_VERSION
	.align		4
        /*0030*/ 	.byte	0x03, 0x5f
        /*0032*/ 	.short	0x0101


	//----- nvinfo : EIATTR_VRC_CTA_INIT_COUNT
	.align		4
        /*0034*/ 	.byte	0x02, 0x4a
	.zero		1
	.zero		1


	//----- nvinfo : EIATTR_EXIT_INSTR_OFFSETS
	.align		4
        /*0038*/ 	.byte	0x04, 0x1c
        /*003a*/ 	.short	(.L_19 - .L_18)


	//   ....[0]....
.L_18:
        /*003c*/ 	.word	0x00000010


	//----- nvinfo : EIATTR_CBANK_PARAM_SIZE
	.align		4
.L_19:
        /*0040*/ 	.byte	0x03, 0x19
        /*0042*/ 	.short	0x0010


	//----- nvinfo : EIATTR_PARAM_CBANK
	.align		4
        /*0044*/ 	.byte	0x04, 0x0a
        /*0046*/ 	.short	(.L_21 - .L_20)
	.align		4
.L_20:
        /*0048*/ 	.word	index@(.nv.constant0._Z5splitiPd)
        /*004c*/ 	.short	0x0380
        /*004e*/ 	.short	0x0010


	//----- nvinfo : EIATTR_SW_WAR
	.align		4
.L_21:
        /*0050*/ 	.byte	0x04, 0x36
        /*0052*/ 	.short	(.L_23 - .L_22)
.L_22:
        /*0054*/ 	.word	0x00000008
.L_23:


//--------------------- .nv.info._Z4stepiPdS_d    --------------------------
	.section	.nv.info._Z4stepiPdS_d,"",@"SHT_CUDA_INFO"
	.sectionflags	@""
	.align	4


	//----- nvinfo : EIATTR_CUDA_API_VERSION
	.align		4
        /*0000*/ 	.byte	0x04, 0x37
        /*0002*/ 	.short	(.L_25 - .L_24)
.L_24:
        /*0004*/ 	.word	0x00000082


	//----- nvinfo : EIATTR_KPARAM_INFO
	.align		4
.L_25:
        /*0008*/ 	.byte	0x04, 0x17
        /*000a*/ 	.short	(.L_27 - .L_26)
.L_26:
        /*000c*/ 	.word	0x00000000
        /*0010*/ 	.short	0x0003
        /*0012*/ 	.short	0x0018
        /*0014*/ 	.byte	0x00, 0xf0, 0x21, 0x00


	//----- nvinfo : EIATTR_KPARAM_INFO
	.align		4
.L_27:
        /*0018*/ 	.byte	0x04, 0x17
        /*001a*/ 	.short	(.L_29 - .L_28)
.L_28:
        /*001c*/ 	.word	0x00000000
        /*0020*/ 	.short	0x0002
        /*0022*/ 	.short	0x0010
        /*0024*/ 	.byte	0x00, 0xf5, 0x21, 0x00


	//----- nvinfo : EIATTR_KPARAM_INFO
	.align		4
.L_29:
        /*0028*/ 	.byte	0x04, 0x17
        /*002a*/ 	.short	(.L_31 - .L_30)
.L_30:
        /*002c*/ 	.word	0x00000000
        /*0030*/ 	.short	0x0001
        /*0032*/ 	.short	0x0008
        /*0034*/ 	.byte	0x00, 0xf5, 0x21, 0x00


	//----- nvinfo : EIATTR_KPARAM_INFO
	.align		4
.L_31:
        /*0038*/ 	.byte	0x04, 0x17
        /*003a*/ 	.short	(.L_33 - .L_32)
.L_32:
        /*003c*/ 	.word	0x00000000
        /*0040*/ 	.short	0x0000
        /*0042*/ 	.short	0x0000
        /*0044*/ 	.byte	0x00, 0xf0, 0x11, 0x00


	//----- nvinfo : EIATTR_SPARSE_MMA_MASK
	.align		4
.L_33:
        /*0048*/ 	.byte	0x03, 0x50
        /*004a*/ 	.short	0x0000


	//----- nvinfo : EIATTR_MAXREG_COUNT
	.align		4
        /*004c*/ 	.byte	0x03, 0x1b
        /*004e*/ 	.short	0x00ff


	//----- nvinfo : EIATTR_MERCURY_ISA_VERSION
	.align		4
        /*0050*/ 	.byte	0x03, 0x5f
        /*0052*/ 	.short	0x0101


	//----- nvinfo : EIATTR_VRC_CTA_INIT_COUNT
	.align		4
        /*0054*/ 	.byte	0x02, 0x4a
	.zero		1
	.zero		1


	//----- nvinfo : EIATTR_EXIT_INSTR_OFFSETS
	.align		4
        /*0058*/ 	.byte	0x04, 0x1c
        /*005a*/ 	.short	(.L_35 - .L_34)


	//   ....[0]....
.L_34:
        /*005c*/ 	.word	0x00000010


	//----- nvinfo : EIATTR_CBANK_PARAM_SIZE
	.align		4
.L_35:
        /*0060*/ 	.byte	0x03, 0x19
        /*0062*/ 	.short	0x0020


	//----- nvinfo : EIATTR_PARAM_CBANK
	.align		4
        /*0064*/ 	.byte	0x04, 0x0a
        /*0066*/ 	.short	(.L_37 - .L_36)
	.align		4
.L_36:
        /*0068*/ 	.word	index@(.nv.constant0._Z4stepiPdS_d)
        /*006c*/ 	.short	0x0380
        /*006e*/ 	.short	0x0020


	//----- nvinfo : EIATTR_SW_WAR
	.align		4
.L_37:
        /*0070*/ 	.byte	0x04, 0x36
        /*0072*/ 	.short	(.L_39 - .L_38)
.L_38:
        /*0074*/ 	.word	0x00000008
.L_39:


//--------------------- .nv.callgraph             --------------------------
	.section	.nv.callgraph,"",@"SHT_CUDA_CALLGRAPH"
	.align	4
	.sectionentsize	8
	.align		4
        /*0000*/ 	.word	0x00000000
	.align		4
        /*0004*/ 	.word	0xffffffff
	.align		4
        /*0008*/ 	.word	0x00000000
	.align		4
        /*000c*/ 	.word	0xfffffffe
	.align		4
        /*0010*/ 	.word	0x00000000
	.align		4
        /*0014*/ 	.word	0xfffffffd
	.align		4
        /*0018*/ 	.word	0x00000000
	.align		4
        /*001c*/ 	.word	0xfffffffc


//--------------------- .text._Z5splitiPd         --------------------------
	.section	.text._Z5splitiPd,"ax",@progbits
	.align	128
        .global         _Z5splitiPd
        .type           _Z5splitiPd,@function
        .size           _Z5splitiPd,(.L_x_2 - _Z5splitiPd)
        .other          _Z5splitiPd,@"STO_CUDA_ENTRY STV_DEFAULT"
_Z5splitiPd:
.text._Z5splitiPd:
[----:B------:R-:W-:Y:S01]  /*0000*/  LDC R1, c[0x0][0x37c] ;  /* 0x0000df00ff017b82 */ /* 0x000fe20000000800 */
[----:B------:R-:W-:Y:S05]  /*0010*/  EXIT ;  /* 0x000000000000794d */ /* 0x000fea0003800000 */
.L_x_0:
[----:B------:R-:W-:-:S00]  /*0020*/  BRA `(.L_x_0) ;  /* 0xfffffffc00fc7947 */ /* 0x000fc0000383ffff */
[----:B------:R-:W-:-:S00]  /*0030*/  NOP ;  /* 0x0000000000007918 */ /* 0x000fc00000000000 */
        /* <DEDUP_REMOVED lines=12> */
.L_x_2:


//--------------------- .text._Z4stepiPdS_d       --------------------------
	.section	.text._Z4stepiPdS_d,"ax",@progbits
	.align	128
        .global         _Z4stepiPdS_d
        .type           _Z4stepiPdS_d,@function
        .size           _Z4stepiPdS_d,(.L_x_3 - _Z4stepiPdS_d)
        .other          _Z4stepiPdS_d,@"STO_CUDA_ENTRY STV_DEFAULT"
_Z4stepiPdS_d:
.text._Z4stepiPdS_d:
[----:B------:R-:W-:Y:S01]  /*0000*/  LDC R1, c[0x0][0x37c] ;  /* 0x0000df00ff017b82 */ /* 0x000fe20000000800 */
[----:B------:R-:W-:Y:S05]  /*0010*/  EXIT ;  /* 0x000000000000794d */ /* 0x000fea0003800000 */
.L_x_1:
        /* <DEDUP_REMOVED lines=14> */
.L_x_3:


//--------------------- .nv.shared.reserved.0     --------------------------
	.section	.nv.shared.reserved.0,"aw",@nobits
	.weak		__nv_reservedSMEM_offset_0_alias
	.size		__nv_reservedSMEM_offset_0_alias, 0, 64
	.other		__nv_reservedSMEM_offset_0_alias,@"STO_CUDA_RESERVED_SHARED STV_DEFAULT"
__nv_reservedSMEM_offset_0_alias:
	.zero		0
	.zero		64


//--------------------- .nv.constant0._Z5splitiPd --------------------------
	.section	.nv.constant0._Z5splitiPd,"a",@progbits
	.sectionflags	@""
	.align	4
.nv.constant0._Z5splitiPd:
	.zero		912


//--------------------- .nv.constant0._Z4stepiPdS_d --------------------------
	.section	.nv.constant0._Z4stepiPdS_d,"a",@progbits
	.sectionflags	@""
	.align	4
.nv.constant0._Z4stepiPdS_d:
	.zero		928


//--------------------- SYMBOLS --------------------------

	.type		.nv.reservedSmem.offset0,@object
	.size		.nv.reservedSmem.offset0,0x4
